//
// Generated by NVIDIA NVVM Compiler
//
// Compiler Build ID: CL-36424714
// Cuda compilation tools, release 13.0, V13.0.88
// Based on NVVM 20.0.0
//

.version 9.0
.target sm_100
.address_size 64

	// .globl	_Z28kernelFuncBfloat16Arithmeticv
.global .align 4 .b8 __cudart_i2opi_f[24] = {65, 144, 67, 60, 153, 149, 98, 219, 192, 221, 52, 245, 209, 87, 39, 252, 41, 21, 68, 78, 110, 131, 249, 162};

.visible .entry _Z28kernelFuncBfloat16Arithmeticv()
{


	ret;

}
	// .globl	_Z29kernelFuncBfloat162Arithmeticv
.visible .entry _Z29kernelFuncBfloat162Arithmeticv()
{


	ret;

}
	// .globl	_Z28kernelFuncBfloat16Comparisonv
.visible .entry _Z28kernelFuncBfloat16Comparisonv()
{


	ret;

}
	// .globl	_Z29kernelFuncBfloat162Comparisonv
.visible .entry _Z29kernelFuncBfloat162Comparisonv()
{


	ret;

}
	// .globl	_Z22kernelFuncBfloat16Mathv
.visible .entry _Z22kernelFuncBfloat16Mathv()
{
	.reg .pred 	%p<6>;
	.reg .b16 	%rs<2>;
	.reg .b32 	%r<9>;
	.reg .b32 	%f<3>;

	// begin inline asm
	{ cvt.f32.bf16 %f1, %rs1;}

	// end inline asm
	abs.f32 	%f2, %f1;
	setp.ltu.f32 	%p2, %f2, 0f47CE4780;
	setp.eq.f32 	%p3, %f2, 0f7F800000;
	or.pred  	%p1, %p2, %p3;
	@%p1 bra 	$L__BB4_3;
	mov.b32 	%r7, 0;
$L__BB4_2:
	.pragma "nounroll";
	add.s32 	%r7, %r7, 1;
	setp.ne.s32 	%p4, %r7, 6;
	@%p4 bra 	$L__BB4_2;
$L__BB4_3:
	@%p1 bra 	$L__BB4_6;
	mov.b32 	%r8, 0;
$L__BB4_5:
	.pragma "nounroll";
	add.s32 	%r8, %r8, 1;
	setp.ne.s32 	%p5, %r8, 6;
	@%p5 bra 	$L__BB4_5;
$L__BB4_6:
	ret;

}
	// .globl	_Z23kernelFuncBfloat162Mathv
.visible .entry _Z23kernelFuncBfloat162Mathv()
{
	.reg .pred 	%p<11>;
	.reg .b16 	%rs<6>;
	.reg .b32 	%r<19>;
	.reg .b32 	%f<5>;

	// begin inline asm
	{.reg .b16 low,high;
 mov.b32 {low,high}, %r9;
 mov.b16 %rs2, low;}
	// end inline asm
	// begin inline asm
	{.reg .b16 low,high;
 mov.b32 {low,high}, %r10;
 mov.b16 %rs3, high;}
	// end inline asm
	// begin inline asm
	{ cvt.f32.bf16 %f1, %rs2;}

	// end inline asm
	abs.f32 	%f2, %f1;
	setp.ltu.f32 	%p3, %f2, 0f47CE4780;
	setp.eq.f32 	%p4, %f2, 0f7F800000;
	or.pred  	%p1, %p3, %p4;
	@%p1 bra 	$L__BB5_3;
	mov.b32 	%r15, 0;
$L__BB5_2:
	.pragma "nounroll";
	add.s32 	%r15, %r15, 1;
	setp.ne.s32 	%p5, %r15, 6;
	@%p5 bra 	$L__BB5_2;
$L__BB5_3:
	// begin inline asm
	{ cvt.f32.bf16 %f3, %rs3;}

	// end inline asm
	abs.f32 	%f4, %f3;
	setp.ltu.f32 	%p6, %f4, 0f47CE4780;
	setp.eq.f32 	%p7, %f4, 0f7F800000;
	or.pred  	%p2, %p6, %p7;
	@%p2 bra 	$L__BB5_6;
	mov.b32 	%r16, 0;
$L__BB5_5:
	.pragma "nounroll";
	add.s32 	%r16, %r16, 1;
	setp.ne.s32 	%p8, %r16, 6;
	@%p8 bra 	$L__BB5_5;
$L__BB5_6:
	@%p1 bra 	$L__BB5_9;
	mov.b32 	%r17, 0;
$L__BB5_8:
	.pragma "nounroll";
	add.s32 	%r17, %r17, 1;
	setp.ne.s32 	%p9, %r17, 6;
	@%p9 bra 	$L__BB5_8;
$L__BB5_9:
	@%p2 bra 	$L__BB5_12;
	mov.b32 	%r18, 0;
$L__BB5_11:
	.pragma "nounroll";
	add.s32 	%r18, %r18, 1;
	setp.ne.s32 	%p10, %r18, 6;
	@%p10 bra 	$L__BB5_11;
$L__BB5_12:
	ret;

}


// ===== COMPILED SASS (sm_100) =====

	.target	sm_100

	.elftype	@"ET_EXEC"


//--------------------- .note.nv.tkinfo           --------------------------
	.section	.note.nv.tkinfo,"",@"SHT_NOTE"
	.sectionflags	@"SHF_NOTE_NV_TKINFO"
	.tkinfo
        /*0018*/ 	.word	0x00000002
        /*0030*/ 	.string	""
        /*0030*/ 	.string	"ptxas"
        /*0030*/ 	.string	"Cuda compilation tools, release 13.0, V13.0.88"
        /*0030*/ 	.string	"Build cuda_13.0.r13.0/compiler.36424714_0"
        /*0030*/ 	.string	"-arch sm_100 -m 64 "



//--------------------- .note.nv.cuinfo           --------------------------
	.section	.note.nv.cuinfo,"",@"SHT_NOTE"
	.sectionflags	@"SHF_NOTE_NV_CUINFO"
        /*0018*/ 	.short	0x0002
        /*001a*/ 	.short	0x0064
        /*001c*/ 	.short	0x0082
	.zero		2


//--------------------- .nv.info                  --------------------------
	.section	.nv.info,"",@"SHT_CUDA_INFO"
	.align	4


	//----- nvinfo : EIATTR_REGCOUNT
	.align		4
        /*0000*/ 	.byte	0x04, 0x2f
        /*0002*/ 	.short	(.L_2 - .L_1)
	.align		4
.L_1:
        /*0004*/ 	.word	index@(_Z28kernelFuncBfloat16Arithmeticv)
        /*0008*/ 	.word	0x00000004


	//----- nvinfo : EIATTR_FRAME_SIZE
	.align		4
.L_2:
        /*000c*/ 	.byte	0x04, 0x11
        /*000e*/ 	.short	(.L_4 - .L_3)
	.align		4
.L_3:
        /*0010*/ 	.word	index@(_Z28kernelFuncBfloat16Arithmeticv)
        /*0014*/ 	.word	0x00000000


	//----- nvinfo : EIATTR_REGCOUNT
	.align		4
.L_4:
        /*0018*/ 	.byte	0x04, 0x2f
        /*001a*/ 	.short	(.L_6 - .L_5)
	.align		4
.L_5:
        /*001c*/ 	.word	index@(_Z29kernelFuncBfloat162Arithmeticv)
        /*0020*/ 	.word	0x00000004


	//----- nvinfo : EIATTR_FRAME_SIZE
	.align		4
.L_6:
        /*0024*/ 	.byte	0x04, 0x11
        /*0026*/ 	.short	(.L_8 - .L_7)
	.align		4
.L_7:
        /*0028*/ 	.word	index@(_Z29kernelFuncBfloat162Arithmeticv)
        /*002c*/ 	.word	0x00000000


	//----- nvinfo : EIATTR_REGCOUNT
	.align		4
.L_8:
        /*0030*/ 	.byte	0x04, 0x2f
        /*0032*/ 	.short	(.L_10 - .L_9)
	.align		4
.L_9:
        /*0034*/ 	.word	index@(_Z28kernelFuncBfloat16Comparisonv)
        /*0038*/ 	.word	0x00000004


	//----- nvinfo : EIATTR_FRAME_SIZE
	.align		4
.L_10:
        /*003c*/ 	.byte	0x04, 0x11
        /*003e*/ 	.short	(.L_12 - .L_11)
	.align		4
.L_11:
        /*0040*/ 	.word	index@(_Z28kernelFuncBfloat16Comparisonv)
        /*0044*/ 	.word	0x00000000


	//----- nvinfo : EIATTR_REGCOUNT
	.align		4
.L_12:
        /*0048*/ 	.byte	0x04, 0x2f
        /*004a*/ 	.short	(.L_14 - .L_13)
	.align		4
.L_13:
        /*004c*/ 	.word	index@(_Z29kernelFuncBfloat162Comparisonv)
        /*0050*/ 	.word	0x00000004


	//----- nvinfo : EIATTR_FRAME_SIZE
	.align		4
.L_14:
        /*0054*/ 	.byte	0x04, 0x11
        /*0056*/ 	.short	(.L_16 - .L_15)
	.align		4
.L_15:
        /*0058*/ 	.word	index@(_Z29kernelFuncBfloat162Comparisonv)
        /*005c*/ 	.word	0x00000000


	//----- nvinfo : EIATTR_REGCOUNT
	.align		4
.L_16:
        /*0060*/ 	.byte	0x04, 0x2f
        /*0062*/ 	.short	(.L_18 - .L_17)
	.align		4
.L_17:
        /*0064*/ 	.word	index@(_Z22kernelFuncBfloat16Mathv)
        /*0068*/ 	.word	0x00000004


	//----- nvinfo : EIATTR_FRAME_SIZE
	.align		4
.L_18:
        /*006c*/ 	.byte	0x04, 0x11
        /*006e*/ 	.short	(.L_20 - .L_19)
	.align		4
.L_19:
        /*0070*/ 	.word	index@(_Z22kernelFuncBfloat16Mathv)
        /*0074*/ 	.word	0x00000000


	//----- nvinfo : EIATTR_REGCOUNT
	.align		4
.L_20:
        /*0078*/ 	.byte	0x04, 0x2f
        /*007a*/ 	.short	(.L_22 - .L_21)
	.align		4
.L_21:
        /*007c*/ 	.word	index@(_Z23kernelFuncBfloat162Mathv)
        /*0080*/ 	.word	0x00000004


	//----- nvinfo : EIATTR_FRAME_SIZE
	.align		4
.L_22:
        /*0084*/ 	.byte	0x04, 0x11
        /*0086*/ 	.short	(.L_24 - .L_23)
	.align		4
.L_23:
        /*0088*/ 	.word	index@(_Z23kernelFuncBfloat162Mathv)
        /*008c*/ 	.word	0x00000000


	//----- nvinfo : EIATTR_MIN_STACK_SIZE
	.align		4
.L_24:
        /*0090*/ 	.byte	0x04, 0x12
        /*0092*/ 	.short	(.L_26 - .L_25)
	.align		4
.L_25:
        /*0094*/ 	.word	index@(_Z23kernelFuncBfloat162Mathv)
        /*0098*/ 	.word	0x00000000


	//----- nvinfo : EIATTR_MIN_STACK_SIZE
	.align		4
.L_26:
        /*009c*/ 	.byte	0x04, 0x12
        /*009e*/ 	.short	(.L_28 - .L_27)
	.align		4
.L_27:
        /*00a0*/ 	.word	index@(_Z22kernelFuncBfloat16Mathv)
        /*00a4*/ 	.word	0x00000000


	//----- nvinfo : EIATTR_MIN_STACK_SIZE
	.align		4
.L_28:
        /*00a8*/ 	.byte	0x04, 0x12
        /*00aa*/ 	.short	(.L_30 - .L_29)
	.align		4
.L_29:
        /*00ac*/ 	.word	index@(_Z29kernelFuncBfloat162Comparisonv)
        /*00b0*/ 	.word	0x00000000


	//----- nvinfo : EIATTR_MIN_STACK_SIZE
	.align		4
.L_30:
        /*00b4*/ 	.byte	0x04, 0x12
        /*00b6*/ 	.short	(.L_32 - .L_31)
	.align		4
.L_31:
        /*00b8*/ 	.word	index@(_Z28kernelFuncBfloat16Comparisonv)
        /*00bc*/ 	.word	0x00000000


	//----- nvinfo : EIATTR_MIN_STACK_SIZE
	.align		4
.L_32:
        /*00c0*/ 	.byte	0x04, 0x12
        /*00c2*/ 	.short	(.L_34 - .L_33)
	.align		4
.L_33:
        /*00c4*/ 	.word	index@(_Z29kernelFuncBfloat162Arithmeticv)
        /*00c8*/ 	.word	0x00000000


	//----- nvinfo : EIATTR_MIN_STACK_SIZE
	.align		4
.L_34:
        /*00cc*/ 	.byte	0x04, 0x12
        /*00ce*/ 	.short	(.L_36 - .L_35)
	.align		4
.L_35:
        /*00d0*/ 	.word	index@(_Z28kernelFuncBfloat16Arithmeticv)
        /*00d4*/ 	.word	0x00000000
.L_36:


//--------------------- .nv.compat                --------------------------
	.section	.nv.compat,"",@"SHT_CUDA_COMPAT_INFO"
	.align	4
        /*0000*/ 	.byte	0x02, 0x09, 0x00, 0x00, 0x02, 0x02, 0x01, 0x00, 0x02, 0x05, 0x05, 0x00, 0x03, 0x07, 0x01, 0x01
        /*0010*/ 	.byte	0x02, 0x03, 0x00, 0x00, 0x02, 0x06, 0x01, 0x00, 0x04, 0x0b, 0x08, 0x00, 0x09, 0x00, 0x00, 0x00
        /*0020*/ 	.byte	0x00, 0x00, 0x00, 0x00


//--------------------- .nv.info._Z23kernelFuncBfloat162Mathv --------------------------
	.section	.nv.info._Z23kernelFuncBfloat162Mathv,"",@"SHT_CUDA_INFO"
	.sectionflags	@""
	.align	4


	//----- nvinfo : EIATTR_CUDA_API_VERSION
	.align		4
        /*0000*/ 	.byte	0x04, 0x37
        /*0002*/ 	.short	(.L_38 - .L_37)
.L_37:
        /*0004*/ 	.word	0x00000082


	//----- nvinfo : EIATTR_SPARSE_MMA_MASK
	.align		4
.L_38:
        /*0008*/ 	.byte	0x03, 0x50
        /*000a*/ 	.short	0x0000


	//----- nvinfo : EIATTR_MAXREG_COUNT
	.align		4
        /*000c*/ 	.byte	0x03, 0x1b
        /*000e*/ 	.short	0x00ff


	//----- nvinfo : EIATTR_MERCURY_ISA_VERSION
	.align		4
        /*0010*/ 	.byte	0x03, 0x5f
        /*0012*/ 	.short	0x0101


	//----- nvinfo : EIATTR_VRC_CTA_INIT_COUNT
	.align		4
        /*0014*/ 	.byte	0x02, 0x4a
	.zero		1
	.zero		1


	//----- nvinfo : EIATTR_EXIT_INSTR_OFFSETS
	.align		4
        /*0018*/ 	.byte	0x04, 0x1c
        /*001a*/ 	.short	(.L_40 - .L_39)


	//   ....[0]....
.L_39:
        /*001c*/ 	.word	0x00000010


	//----- nvinfo : EIATTR_SW_WAR
	.align		4
.L_40:
        /*0020*/ 	.byte	0x04, 0x36
        /*0022*/ 	.short	(.L_42 - .L_41)
.L_41:
        /*0024*/ 	.word	0x00000008
.L_42:


//--------------------- .nv.info._Z22kernelFuncBfloat16Mathv --------------------------
	.section	.nv.info._Z22kernelFuncBfloat16Mathv,"",@"SHT_CUDA_INFO"
	.sectionflags	@""
	.align	4


	//----- nvinfo : EIATTR_CUDA_API_VERSION
	.align		4
        /*0000*/ 	.byte	0x04, 0x37
        /*0002*/ 	.short	(.L_44 - .L_43)
.L_43:
        /*0004*/ 	.word	0x00000082


	//----- nvinfo : EIATTR_SPARSE_MMA_MASK
	.align		4
.L_44:
        /*0008*/ 	.byte	0x03, 0x50
        /*000a*/ 	.short	0x0000


	//----- nvinfo : EIATTR_MAXREG_COUNT
	.align		4
        /*000c*/ 	.byte	0x03, 0x1b
        /*000e*/ 	.short	0x00ff


	//----- nvinfo : EIATTR_MERCURY_ISA_VERSION
	.align		4
        /*0010*/ 	.byte	0x03, 0x5f
        /*0012*/ 	.short	0x0101


	//----- nvinfo : EIATTR_VRC_CTA_INIT_COUNT
	.align		4
        /*0014*/ 	.byte	0x02, 0x4a
	.zero		1
	.zero		1


	//----- nvinfo : EIATTR_EXIT_INSTR_OFFSETS
	.align		4
        /*0018*/ 	.byte	0x04, 0x1c
        /*001a*/ 	.short	(.L_46 - .L_45)


	//   ....[0]....
.L_45:
        /*001c*/ 	.word	0x00000010


	//----- nvinfo : EIATTR_SW_WAR
	.align		4
.L_46:
        /*0020*/ 	.byte	0x04, 0x36
        /*0022*/ 	.short	(.L_48 - .L_47)
.L_47:
        /*0024*/ 	.word	0x00000008
.L_48:


//--------------------- .nv.info._Z29kernelFuncBfloat162Comparisonv --------------------------
	.section	.nv.info._Z29kernelFuncBfloat162Comparisonv,"",@"SHT_CUDA_INFO"
	.sectionflags	@""
	.align	4


	//----- nvinfo : EIATTR_CUDA_API_VERSION
	.align		4
        /*0000*/ 	.byte	0x04, 0x37
        /*0002*/ 	.short	(.L_50 - .L_49)
.L_49:
        /*0004*/ 	.word	0x00000082


	//----- nvinfo : EIATTR_SPARSE_MMA_MASK
	.align		4
.L_50:
        /*0008*/ 	.byte	0x03, 0x50
        /*000a*/ 	.short	0x0000


	//----- nvinfo : EIATTR_MAXREG_COUNT
	.align		4
        /*000c*/ 	.byte	0x03, 0x1b
        /*000e*/ 	.short	0x00ff


	//----- nvinfo : EIATTR_MERCURY_ISA_VERSION
	.align		4
        /*0010*/ 	.byte	0x03, 0x5f
        /*0012*/ 	.short	0x0101


	//----- nvinfo : EIATTR_VRC_CTA_INIT_COUNT
	.align		4
        /*0014*/ 	.byte	0x02, 0x4a
	.zero		1
	.zero		1


	//----- nvinfo : EIATTR_EXIT_INSTR_OFFSETS
	.align		4
        /*0018*/ 	.byte	0x04, 0x1c
        /*001a*/ 	.short	(.L_52 - .L_51)


	//   ....[0]....
.L_51:
        /*001c*/ 	.word	0x00000010


	//----- nvinfo : EIATTR_SW_WAR
	.align		4
.L_52:
        /*0020*/ 	.byte	0x04, 0x36
        /*0022*/ 	.short	(.L_54 - .L_53)
.L_53:
        /*0024*/ 	.word	0x00000008
.L_54:


//--------------------- .nv.info._Z28kernelFuncBfloat16Comparisonv --------------------------
	.section	.nv.info._Z28kernelFuncBfloat16Comparisonv,"",@"SHT_CUDA_INFO"
	.sectionflags	@""
	.align	4


	//----- nvinfo : EIATTR_CUDA_API_VERSION
	.align		4
        /*0000*/ 	.byte	0x04, 0x37
        /*0002*/ 	.short	(.L_56 - .L_55)
.L_55:
        /*0004*/ 	.word	0x00000082


	//----- nvinfo : EIATTR_SPARSE_MMA_MASK
	.align		4
.L_56:
        /*0008*/ 	.byte	0x03, 0x50
        /*000a*/ 	.short	0x0000


	//----- nvinfo : EIATTR_MAXREG_COUNT
	.align		4
        /*000c*/ 	.byte	0x03, 0x1b
        /*000e*/ 	.short	0x00ff


	//----- nvinfo : EIATTR_MERCURY_ISA_VERSION
	.align		4
        /*0010*/ 	.byte	0x03, 0x5f
        /*0012*/ 	.short	0x0101


	//----- nvinfo : EIATTR_VRC_CTA_INIT_COUNT
	.align		4
        /*0014*/ 	.byte	0x02, 0x4a
	.zero		1
	.zero		1


	//----- nvinfo : EIATTR_EXIT_INSTR_OFFSETS
	.align		4
        /*0018*/ 	.byte	0x04, 0x1c
        /*001a*/ 	.short	(.L_58 - .L_57)


	//   ....[0]....
.L_57:
        /*001c*/ 	.word	0x00000010


	//----- nvinfo : EIATTR_SW_WAR
	.align		4
.L_58:
        /*0020*/ 	.byte	0x04, 0x36
        /*0022*/ 	.short	(.L_60 - .L_59)
.L_59:
        /*0024*/ 	.word	0x00000008
.L_60:


//--------------------- .nv.info._Z29kernelFuncBfloat162Arithmeticv --------------------------
	.section	.nv.info._Z29kernelFuncBfloat162Arithmeticv,"",@"SHT_CUDA_INFO"
	.sectionflags	@""
	.align	4


	//----- nvinfo : EIATTR_CUDA_API_VERSION
	.align		4
        /*0000*/ 	.byte	0x04, 0x37
        /*0002*/ 	.short	(.L_62 - .L_61)
.L_61:
        /*0004*/ 	.word	0x00000082


	//----- nvinfo : EIATTR_SPARSE_MMA_MASK
	.align		4
.L_62:
        /*0008*/ 	.byte	0x03, 0x50
        /*000a*/ 	.short	0x0000


	//----- nvinfo : EIATTR_MAXREG_COUNT
	.align		4
        /*000c*/ 	.byte	0x03, 0x1b
        /*000e*/ 	.short	0x00ff


	//----- nvinfo : EIATTR_MERCURY_ISA_VERSION
	.align		4
        /*0010*/ 	.byte	0x03, 0x5f
        /*0012*/ 	.short	0x0101


	//----- nvinfo : EIATTR_VRC_CTA_INIT_COUNT
	.align		4
        /*0014*/ 	.byte	0x02, 0x4a
	.zero		1
	.zero		1


	//----- nvinfo : EIATTR_EXIT_INSTR_OFFSETS
	.align		4
        /*0018*/ 	.byte	0x04, 0x1c
        /*001a*/ 	.short	(.L_64 - .L_63)


	//   ....[0]....
.L_63:
        /*001c*/ 	.word	0x00000010


	//----- nvinfo : EIATTR_SW_WAR
	.align		4
.L_64:
        /*0020*/ 	.byte	0x04, 0x36
        /*0022*/ 	.short	(.L_66 - .L_65)
.L_65:
        /*0024*/ 	.word	0x00000008
.L_66:


//--------------------- .nv.info._Z28kernelFuncBfloat16Arithmeticv --------------------------
	.section	.nv.info._Z28kernelFuncBfloat16Arithmeticv,"",@"SHT_CUDA_INFO"
	.sectionflags	@""
	.align	4


	//----- nvinfo : EIATTR_CUDA_API_VERSION
	.align		4
        /*0000*/ 	.byte	0x04, 0x37
        /*0002*/ 	.short	(.L_68 - .L_67)
.L_67:
        /*0004*/ 	.word	0x00000082


	//----- nvinfo : EIATTR_SPARSE_MMA_MASK
	.align		4
.L_68:
        /*0008*/ 	.byte	0x03, 0x50
        /*000a*/ 	.short	0x0000


	//----- nvinfo : EIATTR_MAXREG_COUNT
	.align		4
        /*000c*/ 	.byte	0x03, 0x1b
        /*000e*/ 	.short	0x00ff


	//----- nvinfo : EIATTR_MERCURY_ISA_VERSION
	.align		4
        /*0010*/ 	.byte	0x03, 0x5f
        /*0012*/ 	.short	0x0101


	//----- nvinfo : EIATTR_VRC_CTA_INIT_COUNT
	.align		4
        /*0014*/ 	.byte	0x02, 0x4a
	.zero		1
	.zero		1


	//----- nvinfo : EIATTR_EXIT_INSTR_OFFSETS
	.align		4
        /*0018*/ 	.byte	0x04, 0x1c
        /*001a*/ 	.short	(.L_70 - .L_69)


	//   ....[0]....
.L_69:
        /*001c*/ 	.word	0x00000010


	//----- nvinfo : EIATTR_SW_WAR
	.align		4
.L_70:
        /*0020*/ 	.byte	0x04, 0x36
        /*0022*/ 	.short	(.L_72 - .L_71)
.L_71:
        /*0024*/ 	.word	0x00000008
.L_72:


//--------------------- .nv.callgraph             --------------------------
	.section	.nv.callgraph,"",@"SHT_CUDA_CALLGRAPH"
	.align	4
	.sectionentsize	8
	.align		4
        /*0000*/ 	.word	0x00000000
	.align		4
        /*0004*/ 	.word	0xffffffff
	.align		4
        /*0008*/ 	.word	0x00000000
	.align		4
        /*000c*/ 	.word	0xfffffffe
	.align		4
        /*0010*/ 	.word	0x00000000
	.align		4
        /*0014*/ 	.word	0xfffffffd
	.align		4
        /*0018*/ 	.word	0x00000000
	.align		4
        /*001c*/ 	.word	0xfffffffc


//--------------------- .nv.constant4             --------------------------
	.section	.nv.constant4,"a",@progbits
	.align	8
	.align		8
.nv.constant4:
        /*0000*/ 	.dword	__cudart_i2opi_f


//--------------------- .text._Z23kernelFuncBfloat162Mathv --------------------------
	.section	.text._Z23kernelFuncBfloat162Mathv,"ax",@progbits
	.align	128
        .global         _Z23kernelFuncBfloat162Mathv
        .type           _Z23kernelFuncBfloat162Mathv,@function
        .size           _Z23kernelFuncBfloat162Mathv,(.L_x_6 - _Z23kernelFuncBfloat162Mathv)
        .other          _Z23kernelFuncBfloat162Mathv,@"STO_CUDA_ENTRY STV_DEFAULT"
_Z23kernelFuncBfloat162Mathv:
.text._Z23kernelFuncBfloat162Mathv:
[----:B------:R-:W-:Y:S01]  /*0000*/  LDC R1, c[0x0][0x37c] ;  /* 0x0000df00ff017b82 */ /* 0x000fe20000000800 */
[----:B------:R-:W-:Y:S05]  /*0010*/  EXIT ;  /* 0x000000000000794d */ /* 0x000fea0003800000 */
.L_x_0:
[----:B------:R-:W-:-:S00]  /*0020*/  BRA `(.L_x_0) ;  /* 0xfffffffc00fc7947 */ /* 0x000fc0000383ffff */
[----:B------:R-:W-:-:S00]  /*0030*/  NOP ;  /* 0x0000000000007918 */ /* 0x000fc00000000000 */
        /* <DEDUP_REMOVED lines=12> */
.L_x_6:


//--------------------- .text._Z22kernelFuncBfloat16Mathv --------------------------
	.section	.text._Z22kernelFuncBfloat16Mathv,"ax",@progbits
	.align	128
        .global         _Z22kernelFuncBfloat16Mathv
        .type           _Z22kernelFuncBfloat16Mathv,@function
        .size           _Z22kernelFuncBfloat16Mathv,(.L_x_7 - _Z22kernelFuncBfloat16Mathv)
        .other          _Z22kernelFuncBfloat16Mathv,@"STO_CUDA_ENTRY STV_DEFAULT"
_Z22kernelFuncBfloat16Mathv:
.text._Z22kernelFuncBfloat16Mathv:
[----:B------:R-:W-:Y:S01]  /*0000*/  LDC R1, c[0x0][0x37c] ;  /* 0x0000df00ff017b82 */ /* 0x000fe20000000800 */
[----:B------:R-:W-:Y:S05]  /*0010*/  EXIT ;  /* 0x000000000000794d */ /* 0x000fea0003800000 */
.L_x_1:
        /* <DEDUP_REMOVED lines=14> */
.L_x_7:


//--------------------- .text._Z29kernelFuncBfloat162Comparisonv --------------------------
	.section	.text._Z29kernelFuncBfloat162Comparisonv,"ax",@progbits
	.align	128
        .global         _Z29kernelFuncBfloat162Comparisonv
        .type           _Z29kernelFuncBfloat162Comparisonv,@function
        .size           _Z29kernelFuncBfloat162Comparisonv,(.L_x_8 - _Z29kernelFuncBfloat162Comparisonv)
        .other          _Z29kernelFuncBfloat162Comparisonv,@"STO_CUDA_ENTRY STV_DEFAULT"
_Z29kernelFuncBfloat162Comparisonv:
.text._Z29kernelFuncBfloat162Comparisonv:
[----:B------:R-:W-:Y:S01]  /*0000*/  LDC R1, c[0x0][0x37c] ;  /* 0x0000df00ff017b82 */ /* 0x000fe20000000800 */
[----:B------:R-:W-:Y:S05]  /*0010*/  EXIT ;  /* 0x000000000000794d */ /* 0x000fea0003800000 */
.L_x_2:
        /* <DEDUP_REMOVED lines=14> */
.L_x_8:


//--------------------- .text._Z28kernelFuncBfloat16Comparisonv --------------------------
	.section	.text._Z28kernelFuncBfloat16Comparisonv,"ax",@progbits
	.align	128
        .global         _Z28kernelFuncBfloat16Comparisonv
        .type           _Z28kernelFuncBfloat16Comparisonv,@function
        .size           _Z28kernelFuncBfloat16Comparisonv,(.L_x_9 - _Z28kernelFuncBfloat16Comparisonv)
        .other          _Z28kernelFuncBfloat16Comparisonv,@"STO_CUDA_ENTRY STV_DEFAULT"
_Z28kernelFuncBfloat16Comparisonv:
.text._Z28kernelFuncBfloat16Comparisonv:
[----:B------:R-:W-:Y:S01]  /*0000*/  LDC R1, c[0x0][0x37c] ;  /* 0x0000df00ff017b82 */ /* 0x000fe20000000800 */
[----:B------:R-:W-:Y:S05]  /*0010*/  EXIT ;  /* 0x000000000000794d */ /* 0x000fea0003800000 */
.L_x_3:
        /* <DEDUP_REMOVED lines=14> */
.L_x_9:


//--------------------- .text._Z29kernelFuncBfloat162Arithmeticv --------------------------
	.section	.text._Z29kernelFuncBfloat162Arithmeticv,"ax",@progbits
	.align	128
        .global         _Z29kernelFuncBfloat162Arithmeticv
        .type           _Z29kernelFuncBfloat162Arithmeticv,@function
        .size           _Z29kernelFuncBfloat162Arithmeticv,(.L_x_10 - _Z29kernelFuncBfloat162Arithmeticv)
        .other          _Z29kernelFuncBfloat162Arithmeticv,@"STO_CUDA_ENTRY STV_DEFAULT"
_Z29kernelFuncBfloat162Arithmeticv:
.text._Z29kernelFuncBfloat162Arithmeticv:
[----:B------:R-:W-:Y:S01]  /*0000*/  LDC R1, c[0x0][0x37c] ;  /* 0x0000df00ff017b82 */ /* 0x000fe20000000800 */
[----:B------:R-:W-:Y:S05]  /*0010*/  EXIT ;  /* 0x000000000000794d */ /* 0x000fea0003800000 */
.L_x_4:
        /* <DEDUP_REMOVED lines=14> */
.L_x_10:


//--------------------- .text._Z28kernelFuncBfloat16Arithmeticv --------------------------
	.section	.text._Z28kernelFuncBfloat16Arithmeticv,"ax",@progbits
	.align	128
        .global         _Z28kernelFuncBfloat16Arithmeticv
        .type           _Z28kernelFuncBfloat16Arithmeticv,@function
        .size           _Z28kernelFuncBfloat16Arithmeticv,(.L_x_11 - _Z28kernelFuncBfloat16Arithmeticv)
        .other          _Z28kernelFuncBfloat16Arithmeticv,@"STO_CUDA_ENTRY STV_DEFAULT"
_Z28kernelFuncBfloat16Arithmeticv:
.text._Z28kernelFuncBfloat16Arithmeticv:
[----:B------:R-:W-:Y:S01]  /*0000*/  LDC R1, c[0x0][0x37c] ;  /* 0x0000df00ff017b82 */ /* 0x000fe20000000800 */
[----:B------:R-:W-:Y:S05]  /*0010*/  EXIT ;  /* 0x000000000000794d */ /* 0x000fea0003800000 */
.L_x_5:
        /* <DEDUP_REMOVED lines=14> */
.L_x_11:


//--------------------- .nv.global.init           --------------------------
	.section	.nv.global.init,"aw",@progbits
	.align	4
.nv.global.init:
	.type		__cudart_i2opi_f,@object
	.size		__cudart_i2opi_f,(.L_0 - __cudart_i2opi_f)
__cudart_i2opi_f:
        /*0000*/ 	.byte	0x41, 0x90, 0x43, 0x3c, 0x99, 0x95, 0x62, 0xdb, 0xc0, 0xdd, 0x34, 0xf5, 0xd1, 0x57, 0x27, 0xfc
        /*0010*/ 	.byte	0x29, 0x15, 0x44, 0x4e, 0x6e, 0x83, 0xf9, 0xa2
.L_0:


//--------------------- .nv.shared.reserved.0     --------------------------
	.section	.nv.shared.reserved.0,"aw",@nobits
	.weak		__nv_reservedSMEM_offset_0_alias
	.size		__nv_reservedSMEM_offset_0_alias, 0, 64
	.other		__nv_reservedSMEM_offset_0_alias,@"STO_CUDA_RESERVED_SHARED STV_DEFAULT"
__nv_reservedSMEM_offset_0_alias:
	.zero		0
	.zero		64


//--------------------- .nv.constant0._Z23kernelFuncBfloat162Mathv --------------------------
	.section	.nv.constant0._Z23kernelFuncBfloat162Mathv,"a",@progbits
	.sectionflags	@""
	.align	4
.nv.constant0._Z23kernelFuncBfloat162Mathv:
	.zero		896


//--------------------- .nv.constant0._Z22kernelFuncBfloat16Mathv --------------------------
	.section	.nv.constant0._Z22kernelFuncBfloat16Mathv,"a",@progbits
	.sectionflags	@""
	.align	4
.nv.constant0._Z22kernelFuncBfloat16Mathv:
	.zero		896


//--------------------- .nv.constant0._Z29kernelFuncBfloat162Comparisonv --------------------------
	.section	.nv.constant0._Z29kernelFuncBfloat162Comparisonv,"a",@progbits
	.sectionflags	@""
	.align	4
.nv.constant0._Z29kernelFuncBfloat162Comparisonv:
	.zero		896


//--------------------- .nv.constant0._Z28kernelFuncBfloat16Comparisonv --------------------------
	.section	.nv.constant0._Z28kernelFuncBfloat16Comparisonv,"a",@progbits
	.sectionflags	@""
	.align	4
.nv.constant0._Z28kernelFuncBfloat16Comparisonv:
	.zero		896


//--------------------- .nv.constant0._Z29kernelFuncBfloat162Arithmeticv --------------------------
	.section	.nv.constant0._Z29kernelFuncBfloat162Arithmeticv,"a",@progbits
	.sectionflags	@""
	.align	4
.nv.constant0._Z29kernelFuncBfloat162Arithmeticv:
	.zero		896


//--------------------- .nv.constant0._Z28kernelFuncBfloat16Arithmeticv --------------------------
	.section	.nv.constant0._Z28kernelFuncBfloat16Arithmeticv,"a",@progbits
	.sectionflags	@""
	.align	4
.nv.constant0._Z28kernelFuncBfloat16Arithmeticv:
	.zero		896


//--------------------- SYMBOLS --------------------------

	.type		.nv.reservedSmem.offset0,@object
	.size		.nv.reservedSmem.offset0,0x4
